	.headerflags	@"EF_CUDA_TEXMODE_UNIFIED EF_CUDA_64BIT_ADDRESS EF_CUDA_ACCELERATORS EF_CUDA_SM90 EF_CUDA_VIRTUAL_SM(EF_CUDA_SM90)"
	.elftype	@"ET_EXEC"


//--------------------- .nv.info                  --------------------------
	.section	.nv.info,"",@"SHT_CUDA_INFO"
	.align	4


	//----- nvinfo : EIATTR_REGCOUNT
	.align		4
        /*0000*/ 	.byte	0x04, 0x2f
        /*0002*/ 	.short	(.L_3 - .L_2)
	.align		4
.L_2:
        /*0004*/ 	.word	index@(triton_poi_fused__native_batch_norm_legit_no_training_add_convolution_relu_52)
        /*0008*/ 	.word	0x0000001b


	//----- nvinfo : EIATTR_MIN_STACK_SIZE
	.align		4
.L_3:
        /*000c*/ 	.byte	0x04, 0x12
        /*000e*/ 	.short	(.L_5 - .L_4)
	.align		4
.L_4:
        /*0010*/ 	.word	index@(triton_poi_fused__native_batch_norm_legit_no_training_add_convolution_relu_52)
        /*0014*/ 	.word	0x00000000


	//----- nvinfo : EIATTR_FRAME_SIZE
	.align		4
.L_5:
        /*0018*/ 	.byte	0x04, 0x11
        /*001a*/ 	.short	(.L_7 - .L_6)
	.align		4
.L_6:
        /*001c*/ 	.word	index@(triton_poi_fused__native_batch_norm_legit_no_training_add_convolution_relu_52)
        /*0020*/ 	.word	0x00000000


	//----- nvinfo : EIATTR_MIN_STACK_SIZE
	.align		4
.L_7:
        /*0024*/ 	.byte	0x04, 0x12
        /*0026*/ 	.short	(.L_9 - .L_8)
	.align		4
.L_8:
        /*0028*/ 	.word	index@(triton_poi_fused__native_batch_norm_legit_no_training_add_convolution_relu_52)
        /*002c*/ 	.word	0x00000000
.L_9:


//--------------------- .nv.info.triton_poi_fused__native_batch_norm_legit_no_training_add_convolution_relu_52 --------------------------
	.section	.nv.info.triton_poi_fused__native_batch_norm_legit_no_training_add_convolution_relu_52,"",@"SHT_CUDA_INFO"
	.sectionflags	@""
	.align	4


	//----- nvinfo : EIATTR_CUDA_API_VERSION
	.align		4
        /*0000*/ 	.byte	0x04, 0x37
        /*0002*/ 	.short	(.L_11 - .L_10)
.L_10:
        /*0004*/ 	.word	0x0000007c


	//----- nvinfo : EIATTR_KPARAM_INFO
	.align		4
.L_11:
        /*0008*/ 	.byte	0x04, 0x17
        /*000a*/ 	.short	(.L_13 - .L_12)
.L_12:
        /*000c*/ 	.word	0x00000000
        /*0010*/ 	.short	0x000a
        /*0012*/ 	.short	0x0050
        /*0014*/ 	.byte	0x00, 0xf0, 0x11, 0x00


	//----- nvinfo : EIATTR_KPARAM_INFO
	.align		4
.L_13:
        /*0018*/ 	.byte	0x04, 0x17
        /*001a*/ 	.short	(.L_15 - .L_14)
.L_14:
        /*001c*/ 	.word	0x00000000
        /*0020*/ 	.short	0x0009
        /*0022*/ 	.short	0x0048
        /*0024*/ 	.byte	0x00, 0xf4, 0x21, 0x00


	//----- nvinfo : EIATTR_KPARAM_INFO
	.align		4
.L_15:
        /*0028*/ 	.byte	0x04, 0x17
        /*002a*/ 	.short	(.L_17 - .L_16)
.L_16:
        /*002c*/ 	.word	0x00000000
        /*0030*/ 	.short	0x0008
        /*0032*/ 	.short	0x0040
        /*0034*/ 	.byte	0x00, 0xf4, 0x21, 0x00


	//----- nvinfo : EIATTR_KPARAM_INFO
	.align		4
.L_17:
        /*0038*/ 	.byte	0x04, 0x17
        /*003a*/ 	.short	(.L_19 - .L_18)
.L_18:
        /*003c*/ 	.word	0x00000000
        /*0040*/ 	.short	0x0007
        /*0042*/ 	.short	0x0038
        /*0044*/ 	.byte	0x00, 0xf4, 0x21, 0x00


	//----- nvinfo : EIATTR_KPARAM_INFO
	.align		4
.L_19:
        /*0048*/ 	.byte	0x04, 0x17
        /*004a*/ 	.short	(.L_21 - .L_20)
.L_20:
        /*004c*/ 	.word	0x00000000
        /*0050*/ 	.short	0x0006
        /*0052*/ 	.short	0x0030
        /*0054*/ 	.byte	0x00, 0xf4, 0x21, 0x00


	//----- nvinfo : EIATTR_KPARAM_INFO
	.align		4
.L_21:
        /*0058*/ 	.byte	0x04, 0x17
        /*005a*/ 	.short	(.L_23 - .L_22)
.L_22:
        /*005c*/ 	.word	0x00000000
        /*0060*/ 	.short	0x0005
        /*0062*/ 	.short	0x0028
        /*0064*/ 	.byte	0x00, 0xf4, 0x21, 0x00


	//----- nvinfo : EIATTR_KPARAM_INFO
	.align		4
.L_23:
        /*0068*/ 	.byte	0x04, 0x17
        /*006a*/ 	.short	(.L_25 - .L_24)
.L_24:
        /*006c*/ 	.word	0x00000000
        /*0070*/ 	.short	0x0004
        /*0072*/ 	.short	0x0020
        /*0074*/ 	.byte	0x00, 0xf4, 0x21, 0x00


	//----- nvinfo : EIATTR_KPARAM_INFO
	.align		4
.L_25:
        /*0078*/ 	.byte	0x04, 0x17
        /*007a*/ 	.short	(.L_27 - .L_26)
.L_26:
        /*007c*/ 	.word	0x00000000
        /*0080*/ 	.short	0x0003
        /*0082*/ 	.short	0x0018
        /*0084*/ 	.byte	0x00, 0xf4, 0x21, 0x00


	//----- nvinfo : EIATTR_KPARAM_INFO
	.align		4
.L_27:
        /*0088*/ 	.byte	0x04, 0x17
        /*008a*/ 	.short	(.L_29 - .L_28)
.L_28:
        /*008c*/ 	.word	0x00000000
        /*0090*/ 	.short	0x0002
        /*0092*/ 	.short	0x0010
        /*0094*/ 	.byte	0x00, 0xf4, 0x21, 0x00


	//----- nvinfo : EIATTR_KPARAM_INFO
	.align		4
.L_29:
        /*0098*/ 	.byte	0x04, 0x17
        /*009a*/ 	.short	(.L_31 - .L_30)
.L_30:
        /*009c*/ 	.word	0x00000000
        /*00a0*/ 	.short	0x0001
        /*00a2*/ 	.short	0x0008
        /*00a4*/ 	.byte	0x00, 0xf4, 0x21, 0x00


	//----- nvinfo : EIATTR_KPARAM_INFO
	.align		4
.L_31:
        /*00a8*/ 	.byte	0x04, 0x17
        /*00aa*/ 	.short	(.L_33 - .L_32)
.L_32:
        /*00ac*/ 	.word	0x00000000
        /*00b0*/ 	.short	0x0000
        /*00b2*/ 	.short	0x0000
        /*00b4*/ 	.byte	0x00, 0xf4, 0x21, 0x00


	//----- nvinfo : EIATTR_SPARSE_MMA_MASK
	.align		4
.L_33:
        /*00b8*/ 	.byte	0x03, 0x50
        /*00ba*/ 	.short	0x0000


	//----- nvinfo : EIATTR_MAXREG_COUNT
	.align		4
        /*00bc*/ 	.byte	0x03, 0x1b
        /*00be*/ 	.short	0x00ff


	//----- nvinfo : EIATTR_EXIT_INSTR_OFFSETS
	.align		4
        /*00c0*/ 	.byte	0x04, 0x1c
        /*00c2*/ 	.short	(.L_35 - .L_34)


	//   ....[0]....
.L_34:
        /*00c4*/ 	.word	0x00000520


	//----- nvinfo : EIATTR_REQNTID
	.align		4
.L_35:
        /*00c8*/ 	.byte	0x04, 0x10
        /*00ca*/ 	.short	(.L_37 - .L_36)
.L_36:
        /*00cc*/ 	.word	0x00000080
        /*00d0*/ 	.word	0x00000001
        /*00d4*/ 	.word	0x00000001


	//----- nvinfo : EIATTR_CBANK_PARAM_SIZE
	.align		4
.L_37:
        /*00d8*/ 	.byte	0x03, 0x19
        /*00da*/ 	.short	0x0054


	//----- nvinfo : EIATTR_PARAM_CBANK
	.align		4
        /*00dc*/ 	.byte	0x04, 0x0a
        /*00de*/ 	.short	(.L_39 - .L_38)
	.align		4
.L_38:
        /*00e0*/ 	.word	index@(.nv.constant0.triton_poi_fused__native_batch_norm_legit_no_training_add_convolution_relu_52)
        /*00e4*/ 	.short	0x0210
        /*00e6*/ 	.short	0x0054


	//----- nvinfo : EIATTR_SW_WAR
	.align		4
.L_39:
        /*00e8*/ 	.byte	0x04, 0x36
        /*00ea*/ 	.short	(.L_41 - .L_40)
.L_40:
        /*00ec*/ 	.word	0x00000008
.L_41:


//--------------------- .nv.callgraph             --------------------------
	.section	.nv.callgraph,"",@"SHT_CUDA_CALLGRAPH"
	.align	4
	.sectionentsize	8
	.align		4
        /*0000*/ 	.word	0x00000000
	.align		4
        /*0004*/ 	.word	0xffffffff
	.align		4
        /*0008*/ 	.word	0x00000000
	.align		4
        /*000c*/ 	.word	0xfffffffe
	.align		4
        /*0010*/ 	.word	0x00000000
	.align		4
        /*0014*/ 	.word	0xfffffffd
	.align		4
        /*0018*/ 	.word	0x00000000
	.align		4
        /*001c*/ 	.word	0xfffffffc


//--------------------- .nv.constant4             --------------------------
	.section	.nv.constant4,"a",@progbits
	.align	8
	.align		8
.nv.constant4:
        /*0000*/ 	.dword	_$_str
	.align		8
        /*0008*/ 	.dword	_$_str_$_2


//--------------------- .text.triton_poi_fused__native_batch_norm_legit_no_training_add_convolution_relu_52 --------------------------
	.section	.text.triton_poi_fused__native_batch_norm_legit_no_training_add_convolution_relu_52,"ax",@progbits
	.align	128
        .global         triton_poi_fused__native_batch_norm_legit_no_training_add_convolution_relu_52
        .type           triton_poi_fused__native_batch_norm_legit_no_training_add_convolution_relu_52,@function
        .size           triton_poi_fused__native_batch_norm_legit_no_training_add_convolution_relu_52,(.L_x_1 - triton_poi_fused__native_batch_norm_legit_no_training_add_convolution_relu_52)
        .other          triton_poi_fused__native_batch_norm_legit_no_training_add_convolution_relu_52,@"STO_CUDA_ENTRY STV_DEFAULT"
triton_poi_fused__native_batch_norm_legit_no_training_add_convolution_relu_52:
.text.triton_poi_fused__native_batch_norm_legit_no_training_add_convolution_relu_52:
[----:B------:R-:W-:Y:S01]  /*0000*/  LDC R1, c[0x0][0x28] ;  /* 0x00000a00ff017b82 */ /* 0x000fe20000000800 */
[----:B------:R-:W1:Y:S07]  /*0010*/  S2R R0, SR_TID.X ;  /* 0x0000000000007919 */ /* 0x000e6e0000002100 */
[----:B------:R-:W2:Y:S01]  /*0020*/  LDC.64 R6, c[0x0][0x240] ;  /* 0x00009000ff067b82 */ /* 0x000ea20000000a00 */
[----:B------:R-:W-:Y:S01]  /*0030*/  ULDC.64 UR4, c[0x0][0x208] ;  /* 0x0000820000047ab9 */ /* 0x000fe20000000a00 */
[----:B------:R-:W3:Y:S06]  /*0040*/  S2R R5, SR_CTAID.X ;  /* 0x0000000000057919 */ /* 0x000eec0000002500 */
[----:B------:R-:W4:Y:S08]  /*0050*/  LDC.64 R14, c[0x0][0x228] ;  /* 0x00008a00ff0e7b82 */ /* 0x000f300000000a00 */
[----:B------:R-:W5:Y:S08]  /*0060*/  LDC.64 R10, c[0x0][0x230] ;  /* 0x00008c00ff0a7b82 */ /* 0x000f700000000a00 */
[----:B------:R-:W5:Y:S01]  /*0070*/  LDC.64 R12, c[0x0][0x218] ;  /* 0x00008600ff0c7b82 */ /* 0x000f620000000a00 */
[----:B-1----:R-:W-:-:S07]  /*0080*/  SHF.L.U32 R0, R0, 0x1, RZ ;  /* 0x0000000100007819 */ /* 0x002fce00000006ff */
[----:B------:R-:W1:Y:S01]  /*0090*/  LDC.64 R22, c[0x0][0x238] ;  /* 0x00008e00ff167b82 */ /* 0x000e620000000a00 */
[----:B---3--:R-:W-:Y:S02]  /*00a0*/  SHF.R.S32.HI R3, RZ, 0x17, R5 ;  /* 0x00000017ff037819 */ /* 0x008fe40000011405 */
[----:B------:R-:W-:Y:S02]  /*00b0*/  LOP3.LUT R0, R0, 0xfe, RZ, 0xc0, !PT ;  /* 0x000000fe00007812 */ /* 0x000fe400078ec0ff */
[----:B------:R-:W-:-:S03]  /*00c0*/  SGXT R3, R3, 0x1 ;  /* 0x000000010303781a */ /* 0x000fc60000000200 */
[----:B------:R-:W3:Y:S01]  /*00d0*/  LDC.64 R18, c[0x0][0x248] ;  /* 0x00009200ff127b82 */ /* 0x000ee20000000a00 */
[----:B------:R-:W-:-:S04]  /*00e0*/  LEA R0, R5, R0, 0x8 ;  /* 0x0000000005007211 */ /* 0x000fc800078e40ff */
[----:B------:R-:W-:-:S03]  /*00f0*/  LEA.HI R3, R3, R0, RZ, 0x2 ;  /* 0x0000000003037211 */ /* 0x000fc600078f10ff */
[----:B------:R-:W1:Y:S01]  /*0100*/  LDC.64 R4, c[0x0][0x220] ;  /* 0x00008800ff047b82 */ /* 0x000e620000000a00 */
[----:B------:R-:W-:-:S04]  /*0110*/  LOP3.LUT R3, R3, 0xfffffffc, RZ, 0xc0, !PT ;  /* 0xfffffffc03037812 */ /* 0x000fc800078ec0ff */
[----:B------:R-:W-:-:S03]  /*0120*/  IADD3 R21, R0, -R3, RZ ;  /* 0x8000000300157210 */ /* 0x000fc60007ffe0ff */
[----:B------:R-:W3:Y:S02]  /*0130*/  LDC.64 R2, c[0x0][0x210] ;  /* 0x00008400ff027b82 */ /* 0x000ee40000000a00 */
[----:B--2---:R-:W-:-:S06]  /*0140*/  IMAD.WIDE R6, R21, 0x4, R6 ;  /* 0x0000000415067825 */ /* 0x004fcc00078e0206 */
[----:B------:R-:W2:Y:S01]  /*0150*/  LDG.E.EL.64 R6, desc[UR4][R6.64] ;  /* 0x0000000406067981 */ /* 0x000ea2000c2e1b00 */
[----:B------:R-:W3:Y:S01]  /*0160*/  LDC.64 R16, c[0x0][0x250] ;  /* 0x00009400ff107b82 */ /* 0x000ee20000000a00 */
[----:B----4-:R-:W-:-:S04]  /*0170*/  IMAD.WIDE R14, R0, 0x4, R14 ;  /* 0x00000004000e7825 */ /* 0x010fc800078e020e */
[C---:B01----:R-:W-:Y:S02]  /*0180*/  IMAD.WIDE R4, R21.reuse, 0x4, R4 ;  /* 0x0000000415047825 */ /* 0x043fe400078e0204 */
[----:B------:R-:W4:Y:S02]  /*0190*/  LDG.E.64 R14, desc[UR4][R14.64] ;  /* 0x000000040e0e7981 */ /* 0x000f24000c1e1b00 */
[----:B-----5:R-:W-:Y:S02]  /*01a0*/  IMAD.WIDE R10, R21, 0x4, R10 ;  /* 0x00000004150a7825 */ /* 0x020fe400078e020a */
[----:B------:R-:W5:Y:S02]  /*01b0*/  LDG.E.EL.64 R4, desc[UR4][R4.64] ;  /* 0x0000000404047981 */ /* 0x000f64000c2e1b00 */
[C---:B---3--:R-:W-:Y:S02]  /*01c0*/  IMAD.WIDE R2, R0.reuse, 0x4, R2 ;  /* 0x0000000400027825 */ /* 0x048fe400078e0202 */
[----:B------:R-:W4:Y:S02]  /*01d0*/  LDG.E.EL.64 R10, desc[UR4][R10.64] ;  /* 0x000000040a0a7981 */ /* 0x000f24000c2e1b00 */
[----:B------:R-:W-:-:S02]  /*01e0*/  IMAD.WIDE R12, R0, 0x4, R12 ;  /* 0x00000004000c7825 */ /* 0x000fc400078e020c */
[----:B------:R-:W5:Y:S02]  /*01f0*/  LDG.E.64 R8, desc[UR4][R2.64] ;  /* 0x0000000402087981 */ /* 0x000f64000c1e1b00 */
[C---:B------:R-:W-:Y:S02]  /*0200*/  IMAD.WIDE R22, R21.reuse, 0x4, R22 ;  /* 0x0000000415167825 */ /* 0x040fe400078e0216 */
[----:B------:R-:W3:Y:S02]  /*0210*/  LDG.E.64 R12, desc[UR4][R12.64] ;  /* 0x000000040c0c7981 */ /* 0x000ee4000c1e1b00 */
[C---:B------:R-:W-:Y:S02]  /*0220*/  IMAD.WIDE R18, R21.reuse, 0x4, R18 ;  /* 0x0000000415127825 */ /* 0x040fe400078e0212 */
[----:B------:R-:W3:Y:S02]  /*0230*/  LDG.E.EL.64 R22, desc[UR4][R22.64] ;  /* 0x0000000416167981 */ /* 0x000ee4000c2e1b00 */
[----:B------:R-:W-:-:S02]  /*0240*/  IMAD.WIDE R16, R21, 0x4, R16 ;  /* 0x0000000415107825 */ /* 0x000fc400078e0210 */
[----:B------:R-:W3:Y:S04]  /*0250*/  LDG.E.EL.64 R18, desc[UR4][R18.64] ;  /* 0x0000000412127981 */ /* 0x000ee8000c2e1b00 */
[----:B------:R-:W3:Y:S01]  /*0260*/  LDG.E.EL.64 R16, desc[UR4][R16.64] ;  /* 0x0000000410107981 */ /* 0x000ee2000c2e1b00 */
[----:B------:R-:W-:Y:S01]  /*0270*/  HFMA2.MMA R24, -RZ, RZ, 1.625, 0 ;  /* 0x3e800000ff187435 */ /* 0x000fe200000001ff */
[----:B--2---:R-:W-:Y:S01]  /*0280*/  FADD R20, R6, 9.9999997473787516356e-06 ;  /* 0x3727c5ac06147421 */ /* 0x004fe20000000000 */
[----:B------:R-:W-:-:S03]  /*0290*/  FADD R7, R7, 9.9999997473787516356e-06 ;  /* 0x3727c5ac07077421 */ /* 0x000fc60000000000 */
[----:B------:R-:W0:Y:S08]  /*02a0*/  MUFU.SQRT R6, R20 ;  /* 0x0000001400067308 */ /* 0x000e300000002000 */
[----:B------:R-:W1:Y:S01]  /*02b0*/  MUFU.SQRT R21, R7 ;  /* 0x0000000700157308 */ /* 0x000e620000002000 */
[C---:B0-----:R-:W-:Y:S02]  /*02c0*/  FSETP.GT.AND P0, PT, R6.reuse, 8.50705917302346158658e+37, PT ;  /* 0x7e8000000600780b */ /* 0x041fe40003f04000 */
[----:B------:R-:W-:-:S02]  /*02d0*/  FSETP.GEU.AND P2, PT, R6, 1.175494350822287508e-38, PT ;  /* 0x008000000600780b */ /* 0x000fc40003f4e000 */
[C---:B-1----:R-:W-:Y:S02]  /*02e0*/  FSETP.GT.AND P1, PT, R21.reuse, 8.50705917302346158658e+37, PT ;  /* 0x7e8000001500780b */ /* 0x042fe40003f24000 */
[----:B------:R-:W-:-:S07]  /*02f0*/  FSETP.GEU.AND P3, PT, R21, 1.175494350822287508e-38, PT ;  /* 0x008000001500780b */ /* 0x000fce0003f6e000 */
[----:B------:R-:W-:-:S04]  /*0300*/  @P0 FMUL R6, R6, 0.25 ;  /* 0x3e80000006060820 */ /* 0x000fc80000400000 */
[----:B------:R-:W-:Y:S01]  /*0310*/  @!P2 FMUL R6, R6, 16777216 ;  /* 0x4b8000000606a820 */ /* 0x000fe20000400000 */
[----:B------:R-:W-:-:S04]  /*0320*/  @P1 FMUL R21, R21, 0.25 ;  /* 0x3e80000015151820 */ /* 0x000fc80000400000 */
[----:B------:R-:W-:Y:S01]  /*0330*/  @!P3 FMUL R21, R21, 16777216 ;  /* 0x4b8000001515b820 */ /* 0x000fe20000400000 */
[----:B------:R-:W0:Y:S01]  /*0340*/  MUFU.RCP R6, R6 ;  /* 0x0000000600067308 */ /* 0x000e220000001000 */
[----:B-----5:R-:W-:Y:S01]  /*0350*/  FADD R20, R9, R5 ;  /* 0x0000000509147221 */ /* 0x020fe20000000000 */
[----:B------:R-:W-:Y:S01]  /*0360*/  FADD R5, R8, R4 ;  /* 0x0000000408057221 */ /* 0x000fe20000000000 */
[----:B----4-:R-:W-:-:S05]  /*0370*/  FADD R9, R15, R11 ;  /* 0x0000000b0f097221 */ /* 0x010fca0000000000 */
[----:B------:R-:W1:Y:S01]  /*0380*/  MUFU.RCP R7, R21 ;  /* 0x0000001500077308 */ /* 0x000e620000001000 */
[----:B------:R-:W-:Y:S01]  /*0390*/  FADD R8, R14, R10 ;  /* 0x0000000a0e087221 */ /* 0x000fe20000000000 */
[----:B------:R-:W-:Y:S01]  /*03a0*/  FSEL R15, R24, 1, P0 ;  /* 0x3f800000180f7808 */ /* 0x000fe20000000000 */
[----:B---3--:R-:W-:Y:S01]  /*03b0*/  FADD R11, R12, R5 ;  /* 0x000000050c0b7221 */ /* 0x008fe20000000000 */
[----:B------:R-:W-:Y:S01]  /*03c0*/  FSEL R10, R24, 1, P1 ;  /* 0x3f800000180a7808 */ /* 0x000fe20000800000 */
[----:B------:R-:W-:Y:S01]  /*03d0*/  FADD R20, R13, R20 ;  /* 0x000000140d147221 */ /* 0x000fe20000000000 */
[----:B------:R-:W2:Y:S01]  /*03e0*/  LDC.64 R4, c[0x0][0x258] ;  /* 0x00009600ff047b82 */ /* 0x000ea20000000a00 */
[----:B------:R-:W-:Y:S01]  /*03f0*/  @!P2 FMUL R15, R15, 16777216 ;  /* 0x4b8000000f0fa820 */ /* 0x000fe20000400000 */
[----:B------:R-:W-:Y:S01]  /*0400*/  FADD R8, R8, R11 ;  /* 0x0000000b08087221 */ /* 0x000fe20000000000 */
[----:B------:R-:W-:Y:S01]  /*0410*/  @!P3 FMUL R10, R10, 16777216 ;  /* 0x4b8000000a0ab820 */ /* 0x000fe20000400000 */
[----:B------:R-:W-:Y:S01]  /*0420*/  FADD R9, R9, R20 ;  /* 0x0000001409097221 */ /* 0x000fe20000000000 */
[----:B0-----:R-:W-:Y:S01]  /*0430*/  FMUL R15, R6, R15 ;  /* 0x0000000f060f7220 */ /* 0x001fe20000400000 */
[----:B------:R-:W-:-:S02]  /*0440*/  FADD R22, -R22, R8 ;  /* 0x0000000816167221 */ /* 0x000fc40000000100 */
[----:B------:R-:W-:Y:S01]  /*0450*/  FADD R23, -R23, R9 ;  /* 0x0000000917177221 */ /* 0x000fe20000000100 */
[----:B-1----:R-:W-:Y:S01]  /*0460*/  FMUL R10, R7, R10 ;  /* 0x0000000a070a7220 */ /* 0x002fe20000400000 */
[----:B------:R-:W-:-:S03]  /*0470*/  FMUL R15, R22, R15 ;  /* 0x0000000f160f7220 */ /* 0x000fc60000400000 */
[----:B------:R-:W-:Y:S01]  /*0480*/  FMUL R10, R23, R10 ;  /* 0x0000000a170a7220 */ /* 0x000fe20000400000 */
[----:B------:R-:W-:-:S03]  /*0490*/  FFMA R15, R18, R15, R16 ;  /* 0x0000000f120f7223 */ /* 0x000fc60000000010 */
[----:B------:R-:W-:Y:S02]  /*04a0*/  FFMA R10, R19, R10, R17 ;  /* 0x0000000a130a7223 */ /* 0x000fe40000000011 */
[----:B------:R-:W-:-:S03]  /*04b0*/  FSETP.GEU.AND P0, PT, R15, RZ, PT ;  /* 0x000000ff0f00720b */ /* 0x000fc60003f0e000 */
[----:B------:R-:W-:Y:S01]  /*04c0*/  FSETP.GEU.AND P1, PT, R10, RZ, PT ;  /* 0x000000ff0a00720b */ /* 0x000fe20003f2e000 */
[----:B--2---:R-:W-:Y:S01]  /*04d0*/  IMAD.WIDE R4, R0, 0x4, R4 ;  /* 0x0000000400047825 */ /* 0x004fe200078e0204 */
[----:B------:R-:W-:Y:S02]  /*04e0*/  FSEL R6, R15, RZ, P0 ;  /* 0x000000ff0f067208 */ /* 0x000fe40000000000 */
[----:B------:R-:W-:Y:S01]  /*04f0*/  FSEL R7, R10, RZ, P1 ;  /* 0x000000ff0a077208 */ /* 0x000fe20000800000 */
[----:B------:R-:W-:Y:S04]  /*0500*/  STG.E.64 desc[UR4][R2.64], R8 ;  /* 0x0000000802007986 */ /* 0x000fe8000c101b04 */
[----:B------:R-:W-:Y:S01]  /*0510*/  STG.E.64 desc[UR4][R4.64], R6 ;  /* 0x0000000604007986 */ /* 0x000fe2000c101b04 */
[----:B------:R-:W-:Y:S05]  /*0520*/  EXIT ;  /* 0x000000000000794d */ /* 0x000fea0003800000 */
.L_x_0:
[----:B------:R-:W-:-:S00]  /*0530*/  BRA `(.L_x_0) ;  /* 0xfffffffc00fc7947 */ /* 0x000fc0000383ffff */
[----:B------:R-:W-:-:S00]  /*0540*/  NOP ;  /* 0x0000000000007918 */ /* 0x000fc00000000000 */
        /* <DEDUP_REMOVED lines=11> */
.L_x_1:


//--------------------- .nv.global.init           --------------------------
	.section	.nv.global.init,"aw",@progbits
.nv.global.init:
	.type		_$_str,@object
	.size		_$_str,(_$_str_$_2 - _$_str)
_$_str:
        /*0000*/ 	.byte	0x5f, 0x5f, 0x43, 0x55, 0x44, 0x41, 0x5f, 0x46, 0x54, 0x5a, 0x00
	.type		_$_str_$_2,@object
	.size		_$_str_$_2,(.L_1 - _$_str_$_2)
_$_str_$_2:
        /*000b*/ 	.byte	0x5f, 0x5f, 0x43, 0x55, 0x44, 0x41, 0x5f, 0x50, 0x52, 0x45, 0x43, 0x5f, 0x53, 0x51, 0x52, 0x54
        /*001b*/ 	.byte	0x00
.L_1:


//--------------------- .nv.constant0.triton_poi_fused__native_batch_norm_legit_no_training_add_convolution_relu_52 --------------------------
	.section	.nv.constant0.triton_poi_fused__native_batch_norm_legit_no_training_add_convolution_relu_52,"a",@progbits
	.sectionflags	@""
	.align	4
.nv.constant0.triton_poi_fused__native_batch_norm_legit_no_training_add_convolution_relu_52:
	.zero		612
